//
// Generated by NVIDIA NVVM Compiler
//
// Compiler Build ID: CL-36424714
// Cuda compilation tools, release 13.0, V13.0.88
// Based on NVVM 20.0.0
//

.version 9.0
.target sm_100
.address_size 64

	// .globl	_Z9test_ProgPii

.visible .entry _Z9test_ProgPii(
	.param .u64 .ptr .align 1 _Z9test_ProgPii_param_0,
	.param .u32 _Z9test_ProgPii_param_1
)
{
	.reg .pred 	%p<2>;
	.reg .b32 	%r<7>;
	.reg .b64 	%rd<5>;

	ld.param.u64 	%rd1, [_Z9test_ProgPii_param_0];
	ld.param.u32 	%r1, [_Z9test_ProgPii_param_1];
	setp.lt.s32 	%p1, %r1, 1;
	@%p1 bra 	$L__BB0_2;
	cvta.to.global.u64 	%rd2, %rd1;
	mov.u32 	%r2, %ntid.x;
	mov.u32 	%r3, %ctaid.x;
	mov.u32 	%r4, %tid.x;
	mad.lo.s32 	%r5, %r2, %r3, %r4;
	mul.wide.s32 	%rd3, %r5, 4;
	add.s64 	%rd4, %rd2, %rd3;
	ld.global.u32 	%r6, [%rd4+4];
	st.global.u32 	[%rd4], %r6;
$L__BB0_2:
	ret;

}


// ===== COMPILED SASS (sm_100) =====

	.target	sm_100

	.elftype	@"ET_EXEC"


//--------------------- .note.nv.tkinfo           --------------------------
	.section	.note.nv.tkinfo,"",@"SHT_NOTE"
	.sectionflags	@"SHF_NOTE_NV_TKINFO"
	.tkinfo
        /*0018*/ 	.word	0x00000002
        /*0030*/ 	.string	""
        /*0030*/ 	.string	"ptxas"
        /*0030*/ 	.string	"Cuda compilation tools, release 13.0, V13.0.88"
        /*0030*/ 	.string	"Build cuda_13.0.r13.0/compiler.36424714_0"
        /*0030*/ 	.string	"-arch sm_100 -m 64 "



//--------------------- .note.nv.cuinfo           --------------------------
	.section	.note.nv.cuinfo,"",@"SHT_NOTE"
	.sectionflags	@"SHF_NOTE_NV_CUINFO"
        /*0018*/ 	.short	0x0002
        /*001a*/ 	.short	0x0064
        /*001c*/ 	.short	0x0082
	.zero		2


//--------------------- .nv.info                  --------------------------
	.section	.nv.info,"",@"SHT_CUDA_INFO"
	.align	4


	//----- nvinfo : EIATTR_REGCOUNT
	.align		4
        /*0000*/ 	.byte	0x04, 0x2f
        /*0002*/ 	.short	(.L_1 - .L_0)
	.align		4
.L_0:
        /*0004*/ 	.word	index@(_Z9test_ProgPii)
        /*0008*/ 	.word	0x00000008


	//----- nvinfo : EIATTR_FRAME_SIZE
	.align		4
.L_1:
        /*000c*/ 	.byte	0x04, 0x11
        /*000e*/ 	.short	(.L_3 - .L_2)
	.align		4
.L_2:
        /*0010*/ 	.word	index@(_Z9test_ProgPii)
        /*0014*/ 	.word	0x00000000


	//----- nvinfo : EIATTR_MIN_STACK_SIZE
	.align		4
.L_3:
        /*0018*/ 	.byte	0x04, 0x12
        /*001a*/ 	.short	(.L_5 - .L_4)
	.align		4
.L_4:
        /*001c*/ 	.word	index@(_Z9test_ProgPii)
        /*0020*/ 	.word	0x00000000
.L_5:


//--------------------- .nv.compat                --------------------------
	.section	.nv.compat,"",@"SHT_CUDA_COMPAT_INFO"
	.align	4
        /*0000*/ 	.byte	0x02, 0x09, 0x00, 0x00, 0x02, 0x02, 0x01, 0x00, 0x02, 0x05, 0x05, 0x00, 0x03, 0x07, 0x01, 0x01
        /*0010*/ 	.byte	0x02, 0x03, 0x00, 0x00, 0x02, 0x06, 0x01, 0x00, 0x04, 0x0b, 0x08, 0x00, 0x09, 0x00, 0x00, 0x00
        /*0020*/ 	.byte	0x00, 0x00, 0x00, 0x00


//--------------------- .nv.info._Z9test_ProgPii  --------------------------
	.section	.nv.info._Z9test_ProgPii,"",@"SHT_CUDA_INFO"
	.sectionflags	@""
	.align	4


	//----- nvinfo : EIATTR_CUDA_API_VERSION
	.align		4
        /*0000*/ 	.byte	0x04, 0x37
        /*0002*/ 	.short	(.L_7 - .L_6)
.L_6:
        /*0004*/ 	.word	0x00000082


	//----- nvinfo : EIATTR_KPARAM_INFO
	.align		4
.L_7:
        /*0008*/ 	.byte	0x04, 0x17
        /*000a*/ 	.short	(.L_9 - .L_8)
.L_8:
        /*000c*/ 	.word	0x00000000
        /*0010*/ 	.short	0x0001
        /*0012*/ 	.short	0x0008
        /*0014*/ 	.byte	0x00, 0xf0, 0x11, 0x00


	//----- nvinfo : EIATTR_KPARAM_INFO
	.align		4
.L_9:
        /*0018*/ 	.byte	0x04, 0x17
        /*001a*/ 	.short	(.L_11 - .L_10)
.L_10:
        /*001c*/ 	.word	0x00000000
        /*0020*/ 	.short	0x0000
        /*0022*/ 	.short	0x0000
        /*0024*/ 	.byte	0x00, 0xf5, 0x21, 0x00


	//----- nvinfo : EIATTR_SPARSE_MMA_MASK
	.align		4
.L_11:
        /*0028*/ 	.byte	0x03, 0x50
        /*002a*/ 	.short	0x0000


	//----- nvinfo : EIATTR_MAXREG_COUNT
	.align		4
        /*002c*/ 	.byte	0x03, 0x1b
        /*002e*/ 	.short	0x00ff


	//----- nvinfo : EIATTR_MERCURY_ISA_VERSION
	.align		4
        /*0030*/ 	.byte	0x03, 0x5f
        /*0032*/ 	.short	0x0101


	//----- nvinfo : EIATTR_VRC_CTA_INIT_COUNT
	.align		4
        /*0034*/ 	.byte	0x02, 0x4a
	.zero		1
	.zero		1


	//----- nvinfo : EIATTR_EXIT_INSTR_OFFSETS
	.align		4
        /*0038*/ 	.byte	0x04, 0x1c
        /*003a*/ 	.short	(.L_13 - .L_12)


	//   ....[0]....
.L_12:
        /*003c*/ 	.word	0x00000030


	//   ....[1]....
        /*0040*/ 	.word	0x000000d0


	//----- nvinfo : EIATTR_CBANK_PARAM_SIZE
	.align		4
.L_13:
        /*0044*/ 	.byte	0x03, 0x19
        /*0046*/ 	.short	0x000c


	//----- nvinfo : EIATTR_PARAM_CBANK
	.align		4
        /*0048*/ 	.byte	0x04, 0x0a
        /*004a*/ 	.short	(.L_15 - .L_14)
	.align		4
.L_14:
        /*004c*/ 	.word	index@(.nv.constant0._Z9test_ProgPii)
        /*0050*/ 	.short	0x0380
        /*0052*/ 	.short	0x000c


	//----- nvinfo : EIATTR_SW_WAR
	.align		4
.L_15:
        /*0054*/ 	.byte	0x04, 0x36
        /*0056*/ 	.short	(.L_17 - .L_16)
.L_16:
        /*0058*/ 	.word	0x00000008
.L_17:


//--------------------- .nv.callgraph             --------------------------
	.section	.nv.callgraph,"",@"SHT_CUDA_CALLGRAPH"
	.align	4
	.sectionentsize	8
	.align		4
        /*0000*/ 	.word	0x00000000
	.align		4
        /*0004*/ 	.word	0xffffffff
	.align		4
        /*0008*/ 	.word	0x00000000
	.align		4
        /*000c*/ 	.word	0xfffffffe
	.align		4
        /*0010*/ 	.word	0x00000000
	.align		4
        /*0014*/ 	.word	0xfffffffd
	.align		4
        /*0018*/ 	.word	0x00000000
	.align		4
        /*001c*/ 	.word	0xfffffffc


//--------------------- .text._Z9test_ProgPii     --------------------------
	.section	.text._Z9test_ProgPii,"ax",@progbits
	.align	128
        .global         _Z9test_ProgPii
        .type           _Z9test_ProgPii,@function
        .size           _Z9test_ProgPii,(.L_x_1 - _Z9test_ProgPii)
        .other          _Z9test_ProgPii,@"STO_CUDA_ENTRY STV_DEFAULT"
_Z9test_ProgPii:
.text._Z9test_ProgPii:
[----:B------:R-:W-:Y:S08]  /*0000*/  LDC R1, c[0x0][0x37c] ;  /* 0x0000df00ff017b82 */ /* 0x000ff00000000800 */
[----:B------:R-:W0:Y:S02]  /*0010*/  LDC R0, c[0x0][0x388] ;  /* 0x0000e200ff007b82 */ /* 0x000e240000000800 */
[----:B0-----:R-:W-:-:S13]  /*0020*/  ISETP.GE.AND P0, PT, R0, 0x1, PT ;  /* 0x000000010000780c */ /* 0x001fda0003f06270 */
[----:B------:R-:W-:Y:S05]  /*0030*/  @!P0 EXIT ;  /* 0x000000000000894d */ /* 0x000fea0003800000 */
[----:B------:R-:W0:Y:S01]  /*0040*/  S2R R5, SR_CTAID.X ;  /* 0x0000000000057919 */ /* 0x000e220000002500 */
[----:B------:R-:W1:Y:S01]  /*0050*/  LDC.64 R2, c[0x0][0x380] ;  /* 0x0000e000ff027b82 */ /* 0x000e620000000a00 */
[----:B------:R-:W0:Y:S01]  /*0060*/  LDCU UR6, c[0x0][0x360] ;  /* 0x00006c00ff0677ac */ /* 0x000e220008000800 */
[----:B------:R-:W0:Y:S01]  /*0070*/  S2R R0, SR_TID.X ;  /* 0x0000000000007919 */ /* 0x000e220000002100 */
[----:B------:R-:W2:Y:S01]  /*0080*/  LDCU.64 UR4, c[0x0][0x358] ;  /* 0x00006b00ff0477ac */ /* 0x000ea20008000a00 */
[----:B0-----:R-:W-:-:S04]  /*0090*/  IMAD R5, R5, UR6, R0 ;  /* 0x0000000605057c24 */ /* 0x001fc8000f8e0200 */
[----:B-1----:R-:W-:-:S05]  /*00a0*/  IMAD.WIDE R2, R5, 0x4, R2 ;  /* 0x0000000405027825 */ /* 0x002fca00078e0202 */
[----:B--2---:R-:W2:Y:S04]  /*00b0*/  LDG.E R5, desc[UR4][R2.64+0x4] ;  /* 0x0000040402057981 */ /* 0x004ea8000c1e1900 */
[----:B--2---:R-:W-:Y:S01]  /*00c0*/  STG.E desc[UR4][R2.64], R5 ;  /* 0x0000000502007986 */ /* 0x004fe2000c101904 */
[----:B------:R-:W-:Y:S05]  /*00d0*/  EXIT ;  /* 0x000000000000794d */ /* 0x000fea0003800000 */
.L_x_0:
[----:B------:R-:W-:-:S00]  /*00e0*/  BRA `(.L_x_0) ;  /* 0xfffffffc00fc7947 */ /* 0x000fc0000383ffff */
[----:B------:R-:W-:-:S00]  /*00f0*/  NOP ;  /* 0x0000000000007918 */ /* 0x000fc00000000000 */
        /* <DEDUP_REMOVED lines=8> */
.L_x_1:


//--------------------- .nv.shared.reserved.0     --------------------------
	.section	.nv.shared.reserved.0,"aw",@nobits
	.weak		__nv_reservedSMEM_offset_0_alias
	.size		__nv_reservedSMEM_offset_0_alias, 0, 64
	.other		__nv_reservedSMEM_offset_0_alias,@"STO_CUDA_RESERVED_SHARED STV_DEFAULT"
__nv_reservedSMEM_offset_0_alias:
	.zero		0
	.zero		64


//--------------------- .nv.constant0._Z9test_ProgPii --------------------------
	.section	.nv.constant0._Z9test_ProgPii,"a",@progbits
	.sectionflags	@""
	.align	4
.nv.constant0._Z9test_ProgPii:
	.zero		908


//--------------------- SYMBOLS --------------------------

	.type		.nv.reservedSmem.offset0,@object
	.size		.nv.reservedSmem.offset0,0x4
